//
// Generated by NVIDIA NVVM Compiler
//
// Compiler Build ID: CL-36424714
// Cuda compilation tools, release 13.0, V13.0.88
// Based on NVVM 20.0.0
//

.version 9.0
.target sm_100
.address_size 64

	// .globl	_Z19sgemm_shared_memoryiiifPKfS0_fPf
// _ZZ19sgemm_shared_memoryiiifPKfS0_fPfE8A_shared has been demoted
// _ZZ19sgemm_shared_memoryiiifPKfS0_fPfE8B_shared has been demoted

.visible .entry _Z19sgemm_shared_memoryiiifPKfS0_fPf(
	.param .u32 _Z19sgemm_shared_memoryiiifPKfS0_fPf_param_0,
	.param .u32 _Z19sgemm_shared_memoryiiifPKfS0_fPf_param_1,
	.param .u32 _Z19sgemm_shared_memoryiiifPKfS0_fPf_param_2,
	.param .f32 _Z19sgemm_shared_memoryiiifPKfS0_fPf_param_3,
	.param .u64 .ptr .align 1 _Z19sgemm_shared_memoryiiifPKfS0_fPf_param_4,
	.param .u64 .ptr .align 1 _Z19sgemm_shared_memoryiiifPKfS0_fPf_param_5,
	.param .f32 _Z19sgemm_shared_memoryiiifPKfS0_fPf_param_6,
	.param .u64 .ptr .align 1 _Z19sgemm_shared_memoryiiifPKfS0_fPf_param_7
)
{
	.reg .pred 	%p<9>;
	.reg .b32 	%r<42>;
	.reg .b32 	%f<116>;
	.reg .b64 	%rd<27>;
	// demoted variable
	.shared .align 4 .b8 _ZZ19sgemm_shared_memoryiiifPKfS0_fPfE8A_shared[4096];
	// demoted variable
	.shared .align 4 .b8 _ZZ19sgemm_shared_memoryiiifPKfS0_fPfE8B_shared[4096];
	ld.param.u32 	%r19, [_Z19sgemm_shared_memoryiiifPKfS0_fPf_param_0];
	ld.param.u32 	%r20, [_Z19sgemm_shared_memoryiiifPKfS0_fPf_param_1];
	ld.param.u32 	%r21, [_Z19sgemm_shared_memoryiiifPKfS0_fPf_param_2];
	ld.param.f32 	%f8, [_Z19sgemm_shared_memoryiiifPKfS0_fPf_param_3];
	ld.param.u64 	%rd8, [_Z19sgemm_shared_memoryiiifPKfS0_fPf_param_4];
	ld.param.u64 	%rd9, [_Z19sgemm_shared_memoryiiifPKfS0_fPf_param_5];
	ld.param.f32 	%f9, [_Z19sgemm_shared_memoryiiifPKfS0_fPf_param_6];
	ld.param.u64 	%rd10, [_Z19sgemm_shared_memoryiiifPKfS0_fPf_param_7];
	mov.u32 	%r22, %ctaid.x;
	mov.u32 	%r1, %ctaid.y;
	mov.u32 	%r2, %tid.x;
	shr.u32 	%r3, %r2, 5;
	and.b32  	%r4, %r2, 31;
	shl.b32 	%r5, %r22, 5;
	shl.b32 	%r6, %r1, 5;
	setp.lt.s32 	%p1, %r21, 1;
	mov.f32 	%f115, 0f00000000;
	@%p1 bra 	$L__BB0_7;
	mul.lo.s32 	%r24, %r5, %r21;
	add.s32 	%r7, %r5, %r3;
	and.b32  	%r25, %r2, 992;
	or.b32  	%r26, %r25, %r4;
	shl.b32 	%r27, %r26, 2;
	mov.u32 	%r28, _ZZ19sgemm_shared_memoryiiifPKfS0_fPfE8A_shared;
	add.s32 	%r8, %r28, %r27;
	mad.lo.s32 	%r29, %r21, %r3, %r4;
	add.s32 	%r9, %r6, %r4;
	mov.u32 	%r30, _ZZ19sgemm_shared_memoryiiifPKfS0_fPfE8B_shared;
	add.s32 	%r10, %r30, %r27;
	mad.lo.s32 	%r31, %r20, %r3, %r4;
	shl.b32 	%r32, %r20, 5;
	shl.b32 	%r33, %r2, 2;
	and.b32  	%r34, %r33, 3968;
	add.s32 	%r11, %r28, %r34;
	shl.b32 	%r35, %r4, 2;
	add.s32 	%r12, %r30, %r35;
	mul.wide.u32 	%rd11, %r24, 4;
	mul.wide.u32 	%rd12, %r29, 4;
	add.s64 	%rd13, %rd11, %rd12;
	cvta.to.global.u64 	%rd14, %rd8;
	add.s64 	%rd26, %rd14, %rd13;
	mul.wide.u32 	%rd15, %r1, 128;
	mul.wide.u32 	%rd16, %r31, 4;
	add.s64 	%rd17, %rd15, %rd16;
	cvta.to.global.u64 	%rd18, %rd9;
	add.s64 	%rd25, %rd18, %rd17;
	mul.wide.s32 	%rd3, %r32, 4;
	mov.f32 	%f115, 0f00000000;
	mov.b32 	%r41, 0;
	mov.u32 	%r39, %r4;
	mov.u32 	%r40, %r3;
$L__BB0_2:
	setp.ge.u32 	%p2, %r7, %r19;
	setp.ge.u32 	%p3, %r39, %r21;
	mov.f32 	%f113, 0f00000000;
	or.pred  	%p4, %p2, %p3;
	@%p4 bra 	$L__BB0_4;
	ld.global.f32 	%f113, [%rd26];
$L__BB0_4:
	setp.ge.u32 	%p5, %r9, %r20;
	st.shared.f32 	[%r8], %f113;
	setp.ge.u32 	%p6, %r40, %r21;
	mov.f32 	%f114, 0f00000000;
	or.pred  	%p7, %p6, %p5;
	@%p7 bra 	$L__BB0_6;
	ld.global.f32 	%f114, [%rd25];
$L__BB0_6:
	st.shared.f32 	[%r10], %f114;
	bar.sync 	0;
	ld.shared.f32 	%f14, [%r11];
	ld.shared.f32 	%f15, [%r12];
	fma.rn.f32 	%f16, %f14, %f15, %f115;
	ld.shared.f32 	%f17, [%r11+4];
	ld.shared.f32 	%f18, [%r12+128];
	fma.rn.f32 	%f19, %f17, %f18, %f16;
	ld.shared.f32 	%f20, [%r11+8];
	ld.shared.f32 	%f21, [%r12+256];
	fma.rn.f32 	%f22, %f20, %f21, %f19;
	ld.shared.f32 	%f23, [%r11+12];
	ld.shared.f32 	%f24, [%r12+384];
	fma.rn.f32 	%f25, %f23, %f24, %f22;
	ld.shared.f32 	%f26, [%r11+16];
	ld.shared.f32 	%f27, [%r12+512];
	fma.rn.f32 	%f28, %f26, %f27, %f25;
	ld.shared.f32 	%f29, [%r11+20];
	ld.shared.f32 	%f30, [%r12+640];
	fma.rn.f32 	%f31, %f29, %f30, %f28;
	ld.shared.f32 	%f32, [%r11+24];
	ld.shared.f32 	%f33, [%r12+768];
	fma.rn.f32 	%f34, %f32, %f33, %f31;
	ld.shared.f32 	%f35, [%r11+28];
	ld.shared.f32 	%f36, [%r12+896];
	fma.rn.f32 	%f37, %f35, %f36, %f34;
	ld.shared.f32 	%f38, [%r11+32];
	ld.shared.f32 	%f39, [%r12+1024];
	fma.rn.f32 	%f40, %f38, %f39, %f37;
	ld.shared.f32 	%f41, [%r11+36];
	ld.shared.f32 	%f42, [%r12+1152];
	fma.rn.f32 	%f43, %f41, %f42, %f40;
	ld.shared.f32 	%f44, [%r11+40];
	ld.shared.f32 	%f45, [%r12+1280];
	fma.rn.f32 	%f46, %f44, %f45, %f43;
	ld.shared.f32 	%f47, [%r11+44];
	ld.shared.f32 	%f48, [%r12+1408];
	fma.rn.f32 	%f49, %f47, %f48, %f46;
	ld.shared.f32 	%f50, [%r11+48];
	ld.shared.f32 	%f51, [%r12+1536];
	fma.rn.f32 	%f52, %f50, %f51, %f49;
	ld.shared.f32 	%f53, [%r11+52];
	ld.shared.f32 	%f54, [%r12+1664];
	fma.rn.f32 	%f55, %f53, %f54, %f52;
	ld.shared.f32 	%f56, [%r11+56];
	ld.shared.f32 	%f57, [%r12+1792];
	fma.rn.f32 	%f58, %f56, %f57, %f55;
	ld.shared.f32 	%f59, [%r11+60];
	ld.shared.f32 	%f60, [%r12+1920];
	fma.rn.f32 	%f61, %f59, %f60, %f58;
	ld.shared.f32 	%f62, [%r11+64];
	ld.shared.f32 	%f63, [%r12+2048];
	fma.rn.f32 	%f64, %f62, %f63, %f61;
	ld.shared.f32 	%f65, [%r11+68];
	ld.shared.f32 	%f66, [%r12+2176];
	fma.rn.f32 	%f67, %f65, %f66, %f64;
	ld.shared.f32 	%f68, [%r11+72];
	ld.shared.f32 	%f69, [%r12+2304];
	fma.rn.f32 	%f70, %f68, %f69, %f67;
	ld.shared.f32 	%f71, [%r11+76];
	ld.shared.f32 	%f72, [%r12+2432];
	fma.rn.f32 	%f73, %f71, %f72, %f70;
	ld.shared.f32 	%f74, [%r11+80];
	ld.shared.f32 	%f75, [%r12+2560];
	fma.rn.f32 	%f76, %f74, %f75, %f73;
	ld.shared.f32 	%f77, [%r11+84];
	ld.shared.f32 	%f78, [%r12+2688];
	fma.rn.f32 	%f79, %f77, %f78, %f76;
	ld.shared.f32 	%f80, [%r11+88];
	ld.shared.f32 	%f81, [%r12+2816];
	fma.rn.f32 	%f82, %f80, %f81, %f79;
	ld.shared.f32 	%f83, [%r11+92];
	ld.shared.f32 	%f84, [%r12+2944];
	fma.rn.f32 	%f85, %f83, %f84, %f82;
	ld.shared.f32 	%f86, [%r11+96];
	ld.shared.f32 	%f87, [%r12+3072];
	fma.rn.f32 	%f88, %f86, %f87, %f85;
	ld.shared.f32 	%f89, [%r11+100];
	ld.shared.f32 	%f90, [%r12+3200];
	fma.rn.f32 	%f91, %f89, %f90, %f88;
	ld.shared.f32 	%f92, [%r11+104];
	ld.shared.f32 	%f93, [%r12+3328];
	fma.rn.f32 	%f94, %f92, %f93, %f91;
	ld.shared.f32 	%f95, [%r11+108];
	ld.shared.f32 	%f96, [%r12+3456];
	fma.rn.f32 	%f97, %f95, %f96, %f94;
	ld.shared.f32 	%f98, [%r11+112];
	ld.shared.f32 	%f99, [%r12+3584];
	fma.rn.f32 	%f100, %f98, %f99, %f97;
	ld.shared.f32 	%f101, [%r11+116];
	ld.shared.f32 	%f102, [%r12+3712];
	fma.rn.f32 	%f103, %f101, %f102, %f100;
	ld.shared.f32 	%f104, [%r11+120];
	ld.shared.f32 	%f105, [%r12+3840];
	fma.rn.f32 	%f106, %f104, %f105, %f103;
	ld.shared.f32 	%f107, [%r11+124];
	ld.shared.f32 	%f108, [%r12+3968];
	fma.rn.f32 	%f115, %f107, %f108, %f106;
	bar.sync 	0;
	add.s32 	%r41, %r41, 32;
	add.s32 	%r40, %r40, 32;
	add.s32 	%r39, %r39, 32;
	add.s64 	%rd26, %rd26, 128;
	add.s64 	%rd25, %rd25, %rd3;
	setp.lt.s32 	%p8, %r41, %r21;
	@%p8 bra 	$L__BB0_2;
$L__BB0_7:
	mad.lo.s32 	%r37, %r5, %r20, %r6;
	cvt.u64.u32 	%rd19, %r37;
	cvta.to.global.u64 	%rd20, %rd10;
	mad.lo.s32 	%r38, %r20, %r3, %r4;
	cvt.u64.u32 	%rd21, %r38;
	add.s64 	%rd22, %rd19, %rd21;
	shl.b64 	%rd23, %rd22, 2;
	add.s64 	%rd24, %rd20, %rd23;
	ld.global.f32 	%f109, [%rd24];
	mul.f32 	%f110, %f9, %f109;
	fma.rn.f32 	%f111, %f8, %f115, %f110;
	st.global.f32 	[%rd24], %f111;
	ret;

}


// ===== COMPILED SASS (sm_100) =====

	.target	sm_100

	.elftype	@"ET_EXEC"


//--------------------- .note.nv.tkinfo           --------------------------
	.section	.note.nv.tkinfo,"",@"SHT_NOTE"
	.sectionflags	@"SHF_NOTE_NV_TKINFO"
	.tkinfo
        /*0018*/ 	.word	0x00000002
        /*0030*/ 	.string	""
        /*0030*/ 	.string	"ptxas"
        /*0030*/ 	.string	"Cuda compilation tools, release 13.0, V13.0.88"
        /*0030*/ 	.string	"Build cuda_13.0.r13.0/compiler.36424714_0"
        /*0030*/ 	.string	"-arch sm_100 -m 64 "



//--------------------- .note.nv.cuinfo           --------------------------
	.section	.note.nv.cuinfo,"",@"SHT_NOTE"
	.sectionflags	@"SHF_NOTE_NV_CUINFO"
        /*0018*/ 	.short	0x0002
        /*001a*/ 	.short	0x0064
        /*001c*/ 	.short	0x0082
	.zero		2


//--------------------- .nv.info                  --------------------------
	.section	.nv.info,"",@"SHT_CUDA_INFO"
	.align	4


	//----- nvinfo : EIATTR_REGCOUNT
	.align		4
        /*0000*/ 	.byte	0x04, 0x2f
        /*0002*/ 	.short	(.L_1 - .L_0)
	.align		4
.L_0:
        /*0004*/ 	.word	index@(_Z19sgemm_shared_memoryiiifPKfS0_fPf)
        /*0008*/ 	.word	0x00000020


	//----- nvinfo : EIATTR_FRAME_SIZE
	.align		4
.L_1:
        /*000c*/ 	.byte	0x04, 0x11
        /*000e*/ 	.short	(.L_3 - .L_2)
	.align		4
.L_2:
        /*0010*/ 	.word	index@(_Z19sgemm_shared_memoryiiifPKfS0_fPf)
        /*0014*/ 	.word	0x00000000


	//----- nvinfo : EIATTR_MIN_STACK_SIZE
	.align		4
.L_3:
        /*0018*/ 	.byte	0x04, 0x12
        /*001a*/ 	.short	(.L_5 - .L_4)
	.align		4
.L_4:
        /*001c*/ 	.word	index@(_Z19sgemm_shared_memoryiiifPKfS0_fPf)
        /*0020*/ 	.word	0x00000000
.L_5:


//--------------------- .nv.compat                --------------------------
	.section	.nv.compat,"",@"SHT_CUDA_COMPAT_INFO"
	.align	4
        /*0000*/ 	.byte	0x02, 0x09, 0x00, 0x00, 0x02, 0x02, 0x01, 0x00, 0x02, 0x05, 0x05, 0x00, 0x03, 0x07, 0x01, 0x01
        /*0010*/ 	.byte	0x02, 0x03, 0x00, 0x00, 0x02, 0x06, 0x01, 0x00, 0x04, 0x0b, 0x08, 0x00, 0x09, 0x00, 0x00, 0x00
        /*0020*/ 	.byte	0x00, 0x00, 0x00, 0x00


//--------------------- .nv.info._Z19sgemm_shared_memoryiiifPKfS0_fPf --------------------------
	.section	.nv.info._Z19sgemm_shared_memoryiiifPKfS0_fPf,"",@"SHT_CUDA_INFO"
	.sectionflags	@""
	.align	4


	//----- nvinfo : EIATTR_CUDA_API_VERSION
	.align		4
        /*0000*/ 	.byte	0x04, 0x37
        /*0002*/ 	.short	(.L_7 - .L_6)
.L_6:
        /*0004*/ 	.word	0x00000082


	//----- nvinfo : EIATTR_KPARAM_INFO
	.align		4
.L_7:
        /*0008*/ 	.byte	0x04, 0x17
        /*000a*/ 	.short	(.L_9 - .L_8)
.L_8:
        /*000c*/ 	.word	0x00000000
        /*0010*/ 	.short	0x0007
        /*0012*/ 	.short	0x0028
        /*0014*/ 	.byte	0x00, 0xf5, 0x21, 0x00


	//----- nvinfo : EIATTR_KPARAM_INFO
	.align		4
.L_9:
        /*0018*/ 	.byte	0x04, 0x17
        /*001a*/ 	.short	(.L_11 - .L_10)
.L_10:
        /*001c*/ 	.word	0x00000000
        /*0020*/ 	.short	0x0006
        /*0022*/ 	.short	0x0020
        /*0024*/ 	.byte	0x00, 0xf0, 0x11, 0x00


	//----- nvinfo : EIATTR_KPARAM_INFO
	.align		4
.L_11:
        /*0028*/ 	.byte	0x04, 0x17
        /*002a*/ 	.short	(.L_13 - .L_12)
.L_12:
        /*002c*/ 	.word	0x00000000
        /*0030*/ 	.short	0x0005
        /*0032*/ 	.short	0x0018
        /*0034*/ 	.byte	0x00, 0xf5, 0x21, 0x00


	//----- nvinfo : EIATTR_KPARAM_INFO
	.align		4
.L_13:
        /*0038*/ 	.byte	0x04, 0x17
        /*003a*/ 	.short	(.L_15 - .L_14)
.L_14:
        /*003c*/ 	.word	0x00000000
        /*0040*/ 	.short	0x0004
        /*0042*/ 	.short	0x0010
        /*0044*/ 	.byte	0x00, 0xf5, 0x21, 0x00


	//----- nvinfo : EIATTR_KPARAM_INFO
	.align		4
.L_15:
        /*0048*/ 	.byte	0x04, 0x17
        /*004a*/ 	.short	(.L_17 - .L_16)
.L_16:
        /*004c*/ 	.word	0x00000000
        /*0050*/ 	.short	0x0003
        /*0052*/ 	.short	0x000c
        /*0054*/ 	.byte	0x00, 0xf0, 0x11, 0x00


	//----- nvinfo : EIATTR_KPARAM_INFO
	.align		4
.L_17:
        /*0058*/ 	.byte	0x04, 0x17
        /*005a*/ 	.short	(.L_19 - .L_18)
.L_18:
        /*005c*/ 	.word	0x00000000
        /*0060*/ 	.short	0x0002
        /*0062*/ 	.short	0x0008
        /*0064*/ 	.byte	0x00, 0xf0, 0x11, 0x00


	//----- nvinfo : EIATTR_KPARAM_INFO
	.align		4
.L_19:
        /*0068*/ 	.byte	0x04, 0x17
        /*006a*/ 	.short	(.L_21 - .L_20)
.L_20:
        /*006c*/ 	.word	0x00000000
        /*0070*/ 	.short	0x0001
        /*0072*/ 	.short	0x0004
        /*0074*/ 	.byte	0x00, 0xf0, 0x11, 0x00


	//----- nvinfo : EIATTR_KPARAM_INFO
	.align		4
.L_21:
        /*0078*/ 	.byte	0x04, 0x17
        /*007a*/ 	.short	(.L_23 - .L_22)
.L_22:
        /*007c*/ 	.word	0x00000000
        /*0080*/ 	.short	0x0000
        /*0082*/ 	.short	0x0000
        /*0084*/ 	.byte	0x00, 0xf0, 0x11, 0x00


	//----- nvinfo : EIATTR_SPARSE_MMA_MASK
	.align		4
.L_23:
        /*0088*/ 	.byte	0x03, 0x50
        /*008a*/ 	.short	0x0000


	//----- nvinfo : EIATTR_MAXREG_COUNT
	.align		4
        /*008c*/ 	.byte	0x03, 0x1b
        /*008e*/ 	.short	0x00ff


	//----- nvinfo : EIATTR_NUM_BARRIERS
	.align		4
        /*0090*/ 	.byte	0x02, 0x4c
        /*0092*/ 	.byte	0x01
	.zero		1


	//----- nvinfo : EIATTR_MERCURY_ISA_VERSION
	.align		4
        /*0094*/ 	.byte	0x03, 0x5f
        /*0096*/ 	.short	0x0101


	//----- nvinfo : EIATTR_VRC_CTA_INIT_COUNT
	.align		4
        /*0098*/ 	.byte	0x02, 0x4a
	.zero		1
	.zero		1


	//----- nvinfo : EIATTR_EXIT_INSTR_OFFSETS
	.align		4
        /*009c*/ 	.byte	0x04, 0x1c
        /*009e*/ 	.short	(.L_25 - .L_24)


	//   ....[0]....
.L_24:
        /*00a0*/ 	.word	0x00000990


	//----- nvinfo : EIATTR_CBANK_PARAM_SIZE
	.align		4
.L_25:
        /*00a4*/ 	.byte	0x03, 0x19
        /*00a6*/ 	.short	0x0030


	//----- nvinfo : EIATTR_PARAM_CBANK
	.align		4
        /*00a8*/ 	.byte	0x04, 0x0a
        /*00aa*/ 	.short	(.L_27 - .L_26)
	.align		4
.L_26:
        /*00ac*/ 	.word	index@(.nv.constant0._Z19sgemm_shared_memoryiiifPKfS0_fPf)
        /*00b0*/ 	.short	0x0380
        /*00b2*/ 	.short	0x0030


	//----- nvinfo : EIATTR_SW_WAR
	.align		4
.L_27:
        /*00b4*/ 	.byte	0x04, 0x36
        /*00b6*/ 	.short	(.L_29 - .L_28)
.L_28:
        /*00b8*/ 	.word	0x00000008
.L_29:


//--------------------- .nv.callgraph             --------------------------
	.section	.nv.callgraph,"",@"SHT_CUDA_CALLGRAPH"
	.align	4
	.sectionentsize	8
	.align		4
        /*0000*/ 	.word	0x00000000
	.align		4
        /*0004*/ 	.word	0xffffffff
	.align		4
        /*0008*/ 	.word	0x00000000
	.align		4
        /*000c*/ 	.word	0xfffffffe
	.align		4
        /*0010*/ 	.word	0x00000000
	.align		4
        /*0014*/ 	.word	0xfffffffd
	.align		4
        /*0018*/ 	.word	0x00000000
	.align		4
        /*001c*/ 	.word	0xfffffffc


//--------------------- .text._Z19sgemm_shared_memoryiiifPKfS0_fPf --------------------------
	.section	.text._Z19sgemm_shared_memoryiiifPKfS0_fPf,"ax",@progbits
	.align	128
        .global         _Z19sgemm_shared_memoryiiifPKfS0_fPf
        .type           _Z19sgemm_shared_memoryiiifPKfS0_fPf,@function
        .size           _Z19sgemm_shared_memoryiiifPKfS0_fPf,(.L_x_3 - _Z19sgemm_shared_memoryiiifPKfS0_fPf)
        .other          _Z19sgemm_shared_memoryiiifPKfS0_fPf,@"STO_CUDA_ENTRY STV_DEFAULT"
_Z19sgemm_shared_memoryiiifPKfS0_fPf:
.text._Z19sgemm_shared_memoryiiifPKfS0_fPf:
[----:B------:R-:W-:Y:S08]  /*0000*/  LDC R1, c[0x0][0x37c] ;  /* 0x0000df00ff017b82 */ /* 0x000ff00000000800 */
[----:B------:R-:W0:Y:S01]  /*0010*/  LDC R5, c[0x0][0x388] ;  /* 0x0000e200ff057b82 */ /* 0x000e220000000800 */
[----:B------:R-:W1:Y:S01]  /*0020*/  S2R R13, SR_TID.X ;  /* 0x00000000000d7919 */ /* 0x000e620000002100 */
[----:B------:R-:W2:Y:S01]  /*0030*/  LDCU.64 UR10, c[0x0][0x358] ;  /* 0x00006b00ff0a77ac */ /* 0x000ea20008000a00 */
[----:B------:R-:W-:Y:S01]  /*0040*/  HFMA2 R11, -RZ, RZ, 0, 0 ;  /* 0x00000000ff0b7431 */ /* 0x000fe200000001ff */
[----:B------:R-:W3:Y:S04]  /*0050*/  S2R R9, SR_CTAID.Y ;  /* 0x0000000000097919 */ /* 0x000ee80000002600 */
[----:B------:R-:W4:Y:S01]  /*0060*/  S2UR UR5, SR_CTAID.X ;  /* 0x00000000000579c3 */ /* 0x000f220000002500 */
[----:B0-----:R-:W-:Y:S01]  /*0070*/  ISETP.GE.AND P0, PT, R5, 0x1, PT ;  /* 0x000000010500780c */ /* 0x001fe20003f06270 */
[----:B----4-:R-:W-:Y:S01]  /*0080*/  USHF.L.U32 UR5, UR5, 0x5, URZ ;  /* 0x0000000505057899 */ /* 0x010fe200080006ff */
[----:B-1----:R-:W-:-:S02]  /*0090*/  SHF.R.U32.HI R21, RZ, 0x5, R13 ;  /* 0x00000005ff157819 */ /* 0x002fc4000001160d */
[----:B------:R-:W-:Y:S02]  /*00a0*/  LOP3.LUT R20, R13, 0x1f, RZ, 0xc0, !PT ;  /* 0x0000001f0d147812 */ /* 0x000fe400078ec0ff */
[----:B---3--:R-:W-:-:S07]  /*00b0*/  SHF.L.U32 R19, R9, 0x5, RZ ;  /* 0x0000000509137819 */ /* 0x008fce00000006ff */
[----:B--2---:R-:W-:Y:S05]  /*00c0*/  @!P0 BRA `(.L_x_0) ;  /* 0x0000000400f88947 */ /* 0x004fea0003800000 */
[----:B------:R-:W0:Y:S01]  /*00d0*/  LDC R7, c[0x0][0x384] ;  /* 0x0000e100ff077b82 */ /* 0x000e220000000800 */
[----:B------:R-:W1:Y:S01]  /*00e0*/  LDCU.128 UR12, c[0x0][0x390] ;  /* 0x00007200ff0c77ac */ /* 0x000e620008000c00 */
[----:B------:R-:W-:Y:S01]  /*00f0*/  IMAD R2, R21, R5, R20 ;  /* 0x0000000515027224 */ /* 0x000fe200078e0214 */
[----:B------:R-:W-:Y:S01]  /*0100*/  IADD3 R6, PT, PT, R20, R19, RZ ;  /* 0x0000001314067210 */ /* 0x000fe20007ffe0ff */
[----:B------:R-:W-:Y:S01]  /*0110*/  IMAD R5, R5, UR5, RZ ;  /* 0x0000000505057c24 */ /* 0x000fe2000f8e02ff */
[----:B------:R-:W-:Y:S01]  /*0120*/  UMOV UR4, 0x400 ;  /* 0x0000040000047882 */ /* 0x000fe20000000000 */
[----:B------:R-:W-:Y:S01]  /*0130*/  IMAD.WIDE.U32 R2, R2, 0x4, RZ ;  /* 0x0000000402027825 */ /* 0x000fe200078e00ff */
[----:B------:R-:W-:Y:S01]  /*0140*/  UIADD3 UR7, UPT, UPT, UR4, 0x1000, URZ ;  /* 0x0000100004077890 */ /* 0x000fe2000fffe0ff */
[----:B------:R-:W2:Y:S01]  /*0150*/  S2UR UR8, SR_CgaCtaId ;  /* 0x00000000000879c3 */ /* 0x000ea20000008800 */
[----:B------:R-:W-:Y:S01]  /*0160*/  LOP3.LUT R0, R13, 0x3e0, RZ, 0xc0, !PT ;  /* 0x000003e00d007812 */ /* 0x000fe200078ec0ff */
[----:B------:R-:W3:Y:S01]  /*0170*/  LDCU UR9, c[0x0][0x380] ;  /* 0x00007000ff0977ac */ /* 0x000ee20008000800 */
[----:B------:R-:W-:Y:S01]  /*0180*/  IADD3 R18, PT, PT, R21, UR5, RZ ;  /* 0x0000000515127c10 */ /* 0x000fe2000fffe0ff */
[----:B------:R-:W-:Y:S01]  /*0190*/  IMAD.WIDE.U32 R2, R5, 0x4, R2 ;  /* 0x0000000405027825 */ /* 0x000fe200078e0002 */
[----:B------:R-:W-:-:S02]  /*01a0*/  LOP3.LUT R16, R0, 0x1f, R13, 0xf8, !PT ;  /* 0x0000001f00107812 */ /* 0x000fc400078ef80d */
[----:B------:R-:W-:Y:S02]  /*01b0*/  MOV R11, RZ ;  /* 0x000000ff000b7202 */ /* 0x000fe40000000f00 */
[----:B------:R-:W-:Y:S02]  /*01c0*/  MOV R0, R21 ;  /* 0x0000001500007202 */ /* 0x000fe40000000f00 */
[----:B-1----:R-:W-:Y:S01]  /*01d0*/  IADD3 R2, P0, PT, R2, UR12, RZ ;  /* 0x0000000c02027c10 */ /* 0x002fe2000ff1e0ff */
[----:B------:R-:W1:Y:S03]  /*01e0*/  LDCU UR12, c[0x0][0x388] ;  /* 0x00007100ff0c77ac */ /* 0x000e660008000800 */
[----:B------:R-:W-:Y:S01]  /*01f0*/  IADD3.X R3, PT, PT, R3, UR13, RZ, P0, !PT ;  /* 0x0000000d03037c10 */ /* 0x000fe200087fe4ff */
[-C--:B0-----:R-:W-:Y:S01]  /*0200*/  IMAD R4, R21, R7.reuse, R20 ;  /* 0x0000000715047224 */ /* 0x081fe200078e0214 */
[----:B------:R-:W-:-:S02]  /*0210*/  ISETP.GE.U32.AND P1, PT, R6, R7, PT ;  /* 0x000000070600720c */ /* 0x000fc40003f26070 */
[----:B------:R-:W-:Y:S01]  /*0220*/  SHF.L.U32 R6, R13, 0x2, RZ ;  /* 0x000000020d067819 */ /* 0x000fe200000006ff */
[----:B------:R-:W-:Y:S01]  /*0230*/  IMAD.WIDE.U32 R4, R4, 0x4, RZ ;  /* 0x0000000404047825 */ /* 0x000fe200078e00ff */
[----:B------:R-:W-:Y:S02]  /*0240*/  SHF.L.U32 R7, R7, 0x5, RZ ;  /* 0x0000000507077819 */ /* 0x000fe400000006ff */
[----:B------:R-:W-:Y:S01]  /*0250*/  LOP3.LUT R6, R6, 0xf80, RZ, 0xc0, !PT ;  /* 0x00000f8006067812 */ /* 0x000fe200078ec0ff */
[----:B--2---:R-:W-:Y:S01]  /*0260*/  ULEA UR6, UR8, UR4, 0x18 ;  /* 0x0000000408067291 */ /* 0x004fe2000f8ec0ff */
[----:B------:R-:W-:Y:S01]  /*0270*/  IMAD.WIDE.U32 R4, R9, 0x80, R4 ;  /* 0x0000008009047825 */ /* 0x000fe200078e0004 */
[----:B------:R-:W-:Y:S01]  /*0280*/  ULEA UR7, UR8, UR7, 0x18 ;  /* 0x0000000708077291 */ /* 0x000fe2000f8ec0ff */
[----:B------:R-:W-:-:S03]  /*0290*/  UMOV UR4, URZ ;  /* 0x000000ff00047c82 */ /* 0x000fc60008000000 */
[----:B------:R-:W-:Y:S02]  /*02a0*/  LEA R17, R16, UR6, 0x2 ;  /* 0x0000000610117c11 */ /* 0x000fe4000f8e10ff */
[----:B------:R-:W-:Y:S02]  /*02b0*/  IADD3 R22, P0, PT, R4, UR14, RZ ;  /* 0x0000000e04167c10 */ /* 0x000fe4000ff1e0ff */
[----:B------:R-:W-:Y:S02]  /*02c0*/  MOV R4, R20 ;  /* 0x0000001400047202 */ /* 0x000fe40000000f00 */
[----:B------:R-:W-:Y:S02]  /*02d0*/  IADD3.X R23, PT, PT, R5, UR15, RZ, P0, !PT ;  /* 0x0000000f05177c10 */ /* 0x000fe400087fe4ff */
[----:B------:R-:W-:Y:S02]  /*02e0*/  LEA R16, R16, UR7, 0x2 ;  /* 0x0000000710107c11 */ /* 0x000fe4000f8e10ff */
[----:B-1-3--:R-:W-:-:S07]  /*02f0*/  LEA R5, R20, UR7, 0x2 ;  /* 0x0000000714057c11 */ /* 0x00afce000f8e10ff */
.L_x_1:
[----:B------:R-:W-:Y:S01]  /*0300*/  ISETP.GE.U32.AND P0, PT, R4, UR12, PT ;  /* 0x0000000c04007c0c */ /* 0x000fe2000bf06070 */
[----:B------:R-:W-:Y:S01]  /*0310*/  HFMA2 R27, -RZ, RZ, 0, 0 ;  /* 0x00000000ff1b7431 */ /* 0x000fe200000001ff */
[----:B------:R-:W-:Y:S02]  /*0320*/  ISETP.GE.U32.OR P2, PT, R0, UR12, P1 ;  /* 0x0000000c00007c0c */ /* 0x000fe40008f46470 */
[----:B------:R-:W-:Y:S02]  /*0330*/  ISETP.GE.U32.OR P0, PT, R18, UR9, P0 ;  /* 0x0000000912007c0c */ /* 0x000fe40008706470 */
[----:B------:R-:W-:-:S09]  /*0340*/  MOV R8, RZ ;  /* 0x000000ff00087202 */ /* 0x000fd20000000f00 */
[----:B------:R-:W2:Y:S04]  /*0350*/  @!P2 LDG.E R27, desc[UR10][R22.64] ;  /* 0x0000000a161ba981 */ /* 0x000ea8000c1e1900 */
[----:B------:R-:W3:Y:S04]  /*0360*/  @!P0 LDG.E R8, desc[UR10][R2.64] ;  /* 0x0000000a02088981 */ /* 0x000ee8000c1e1900 */
[----:B---3--:R-:W-:Y:S04]  /*0370*/  STS [R17], R8 ;  /* 0x0000000811007388 */ /* 0x008fe80000000800 */
[----:B--2---:R-:W-:Y:S01]  /*0380*/  STS [R16], R27 ;  /* 0x0000001b10007388 */ /* 0x004fe20000000800 */
[----:B------:R-:W-:Y:S06]  /*0390*/  BAR.SYNC.DEFER_BLOCKING 0x0 ;  /* 0x0000000000007b1d */ /* 0x000fec0000010000 */
[----:B------:R-:W-:Y:S04]  /*03a0*/  LDS R9, [R5] ;  /* 0x0000000005097984 */ /* 0x000fe80000000800 */
[----:B------:R-:W0:Y:S04]  /*03b0*/  LDS.128 R12, [R6+UR6] ;  /* 0x00000006060c7984 */ /* 0x000e280008000c00 */
[----:B------:R-:W1:Y:S04]  /*03c0*/  LDS R29, [R5+0x80] ;  /* 0x00008000051d7984 */ /* 0x000e680000000800 */
[----:B------:R-:W2:Y:S04]  /*03d0*/  LDS R25, [R5+0x100] ;  /* 0x0001000005197984 */ /* 0x000ea80000000800 */
[----:B------:R-:W-:Y:S04]  /*03e0*/  LDS R28, [R5+0x200] ;  /* 0x00020000051c7984 */ /* 0x000fe80000000800 */
[----:B------:R-:W-:Y:S04]  /*03f0*/  LDS R24, [R5+0x280] ;  /* 0x0002800005187984 */ /* 0x000fe80000000800 */
[----:B------:R-:W-:Y:S01]  /*0400*/  LDS R27, [R5+0x400] ;  /* 0x00040000051b7984 */ /* 0x000fe20000000800 */
[----:B0-----:R-:W-:-:S03]  /*0410*/  FFMA R10, R12, R9, R11 ;  /* 0x000000090c0a7223 */ /* 0x001fc6000000000b */
[----:B------:R-:W0:Y:S01]  /*0420*/  LDS R12, [R5+0x180] ;  /* 0x00018000050c7984 */ /* 0x000e220000000800 */
[----:B-1----:R-:W-:-:S03]  /*0430*/  FFMA R26, R29, R13, R10 ;  /* 0x0000000d1d1a7223 */ /* 0x002fc6000000000a */
[----:B------:R-:W1:Y:S01]  /*0440*/  LDS.128 R8, [R6+UR6+0x10] ;  /* 0x0000100606087984 */ /* 0x000e620008000c00 */
[----:B--2---:R-:W-:-:S03]  /*0450*/  FFMA R13, R25, R14, R26 ;  /* 0x0000000e190d7223 */ /* 0x004fc6000000001a */
[----:B------:R-:W2:Y:S04]  /*0460*/  LDS R25, [R5+0x300] ;  /* 0x0003000005197984 */ /* 0x000ea80000000800 */
[----:B------:R-:W-:Y:S01]  /*0470*/  LDS R29, [R5+0xe80] ;  /* 0x000e8000051d7984 */ /* 0x000fe20000000800 */
[----:B0-----:R-:W-:-:S04]  /*0480*/  FFMA R13, R12, R15, R13 ;  /* 0x0000000f0c0d7223 */ /* 0x001fc8000000000d */
[----:B-1----:R-:W-:Y:S02]  /*0490*/  FFMA R13, R8, R28, R13 ;  /* 0x0000001c080d7223 */ /* 0x002fe4000000000d */
[----:B------:R-:W0:Y:S02]  /*04a0*/  LDS R8, [R5+0x380] ;  /* 0x0003800005087984 */ /* 0x000e240000000800 */
[----:B------:R-:W-:Y:S02]  /*04b0*/  FFMA R26, R24, R9, R13 ;  /* 0x00000009181a7223 */ /* 0x000fe4000000000d */
[----:B------:R-:W1:Y:S04]  /*04c0*/  LDS.128 R12, [R6+UR6+0x20] ;  /* 0x00002006060c7984 */ /* 0x000e680008000c00 */
[----:B------:R-:W3:Y:S01]  /*04d0*/  LDS R24, [R5+0x480] ;  /* 0x0004800005187984 */ /* 0x000ee20000000800 */
[----:B--2---:R-:W-:-:S03]  /*04e0*/  FFMA R9, R25, R10, R26 ;  /* 0x0000000a19097223 */ /* 0x004fc6000000001a */
[----:B------:R-:W2:Y:S01]  /*04f0*/  LDS R25, [R5+0x500] ;  /* 0x0005000005197984 */ /* 0x000ea20000000800 */
[----:B0-----:R-:W-:-:S04]  /*0500*/  FFMA R9, R8, R11, R9 ;  /* 0x0000000b08097223 */ /* 0x001fc80000000009 */
[----:B-1----:R-:W-:Y:S02]  /*0510*/  FFMA R9, R12, R27, R9 ;  /* 0x0000001b0c097223 */ /* 0x002fe40000000009 */
[----:B------:R-:W0:Y:S02]  /*0520*/  LDS R12, [R5+0x580] ;  /* 0x00058000050c7984 */ /* 0x000e240000000800 */
[----:B---3--:R-:W-:Y:S02]  /*0530*/  FFMA R26, R24, R13, R9 ;  /* 0x0000000d181a7223 */ /* 0x008fe40000000009 */
[----:B------:R-:W-:Y:S04]  /*0540*/  LDS R27, [R5+0x600] ;  /* 0x00060000051b7984 */ /* 0x000fe80000000800 */
        /* <DEDUP_REMOVED lines=36> */
[----:B------:R-:W1:Y:S01]  /*0790*/  LDS.128 R8, [R6+UR6+0x70] ;  /* 0x0000700606087984 */ /* 0x000e620008000c00 */
[----:B--2---:R-:W-:-:S03]  /*07a0*/  FFMA R27, R25, R14, R24 ;  /* 0x0000000e191b7223 */ /* 0x004fc60000000018 */
[----:B------:R-:W2:Y:S04]  /*07b0*/  LDS R25, [R5+0xf00] ;  /* 0x000f000005197984 */ /* 0x000ea80000000800 */
[----:B------:R-:W3:Y:S01]  /*07c0*/  LDS R14, [R5+0xf80] ;  /* 0x000f8000050e7984 */ /* 0x000ee20000000800 */
[----:B------:R-:W-:-:S04]  /*07d0*/  UIADD3 UR4, UPT, UPT, UR4, 0x20, URZ ;  /* 0x0000002004047890 */ /* 0x000fc8000fffe0ff */
[----:B------:R-:W-:Y:S01]  /*07e0*/  UISETP.GE.AND UP0, UPT, UR4, UR12, UPT ;  /* 0x0000000c0400728c */ /* 0x000fe2000bf06270 */
[----:B------:R-:W-:Y:S01]  /*07f0*/  BAR.SYNC.DEFER_BLOCKING 0x0 ;  /* 0x0000000000007b1d */ /* 0x000fe20000010000 */
[----:B------:R-:W-:Y:S01]  /*0800*/  IADD3 R2, P0, PT, R2, 0x80, RZ ;  /* 0x0000008002027810 */ /* 0x000fe20007f1e0ff */
[----:B------:R-:W-:-:S04]  /*0810*/  IMAD.WIDE R22, R7, 0x4, R22 ;  /* 0x0000000407167825 */ /* 0x000fc800078e0216 */
[----:B0-----:R-:W-:-:S04]  /*0820*/  FFMA R15, R12, R15, R27 ;  /* 0x0000000f0c0f7223 */ /* 0x001fc8000000001b */
[----:B-1----:R-:W-:-:S04]  /*0830*/  FFMA R8, R8, R13, R15 ;  /* 0x0000000d08087223 */ /* 0x002fc8000000000f */
[----:B------:R-:W-:-:S04]  /*0840*/  FFMA R8, R29, R9, R8 ;  /* 0x000000091d087223 */ /* 0x000fc80000000008 */
[----:B--2---:R-:W-:Y:S01]  /*0850*/  FFMA R25, R25, R10, R8 ;  /* 0x0000000a19197223 */ /* 0x004fe20000000008 */
[----:B------:R-:W-:Y:S02]  /*0860*/  IADD3 R0, PT, PT, R0, 0x20, RZ ;  /* 0x0000002000007810 */ /* 0x000fe40007ffe0ff */
[----:B------:R-:W-:Y:S01]  /*0870*/  IADD3 R4, PT, PT, R4, 0x20, RZ ;  /* 0x0000002004047810 */ /* 0x000fe20007ffe0ff */
[----:B---3--:R-:W-:Y:S01]  /*0880*/  FFMA R11, R14, R11, R25 ;  /* 0x0000000b0e0b7223 */ /* 0x008fe20000000019 */
[----:B------:R-:W-:Y:S01]  /*0890*/  IADD3.X R3, PT, PT, RZ, R3, RZ, P0, !PT ;  /* 0x00000003ff037210 */ /* 0x000fe200007fe4ff */
[----:B------:R-:W-:Y:S06]  /*08a0*/  BRA.U !UP0, `(.L_x_1) ;  /* 0xfffffff908947547 */ /* 0x000fec000b83ffff */
.L_x_0:
[----:B------:R-:W0:Y:S01]  /*08b0*/  LDC R0, c[0x0][0x384] ;  /* 0x0000e100ff007b82 */ /* 0x000e220000000800 */
[----:B------:R-:W1:Y:S01]  /*08c0*/  LDCU.64 UR6, c[0x0][0x3a8] ;  /* 0x00007500ff0677ac */ /* 0x000e620008000a00 */
[----:B------:R-:W2:Y:S01]  /*08d0*/  LDCU UR4, c[0x0][0x3a0] ;  /* 0x00007400ff0477ac */ /* 0x000ea20008000800 */
[----:B0-----:R-:W-:Y:S02]  /*08e0*/  IMAD R20, R21, R0, R20 ;  /* 0x0000000015147224 */ /* 0x001fe400078e0214 */
[----:B------:R-:W-:Y:S01]  /*08f0*/  IMAD R19, R0, UR5, R19 ;  /* 0x0000000500137c24 */ /* 0x000fe2000f8e0213 */
[----:B------:R-:W0:Y:S04]  /*0900*/  LDCU UR5, c[0x0][0x38c] ;  /* 0x00007180ff0577ac */ /* 0x000e280008000800 */
[----:B------:R-:W-:-:S04]  /*0910*/  IADD3 R19, P0, PT, R20, R19, RZ ;  /* 0x0000001314137210 */ /* 0x000fc80007f1e0ff */
[----:B------:R-:W-:Y:S02]  /*0920*/  IADD3.X R0, PT, PT, RZ, RZ, RZ, P0, !PT ;  /* 0x000000ffff007210 */ /* 0x000fe400007fe4ff */
[----:B-1----:R-:W-:-:S04]  /*0930*/  LEA R2, P0, R19, UR6, 0x2 ;  /* 0x0000000613027c11 */ /* 0x002fc8000f8010ff */
[----:B------:R-:W-:-:S05]  /*0940*/  LEA.HI.X R3, R19, UR7, R0, 0x2, P0 ;  /* 0x0000000713037c11 */ /* 0x000fca00080f1400 */
[----:B------:R-:W2:Y:S02]  /*0950*/  LDG.E R0, desc[UR10][R2.64] ;  /* 0x0000000a02007981 */ /* 0x000ea4000c1e1900 */
[----:B--2---:R-:W-:-:S04]  /*0960*/  FMUL R0, R0, UR4 ;  /* 0x0000000400007c20 */ /* 0x004fc80008400000 */
[----:B0-----:R-:W-:-:S05]  /*0970*/  FFMA R11, R11, UR5, R0 ;  /* 0x000000050b0b7c23 */ /* 0x001fca0008000000 */
[----:B------:R-:W-:Y:S01]  /*0980*/  STG.E desc[UR10][R2.64], R11 ;  /* 0x0000000b02007986 */ /* 0x000fe2000c10190a */
[----:B------:R-:W-:Y:S05]  /*0990*/  EXIT ;  /* 0x000000000000794d */ /* 0x000fea0003800000 */
.L_x_2:
[----:B------:R-:W-:-:S00]  /*09a0*/  BRA `(.L_x_2) ;  /* 0xfffffffc00fc7947 */ /* 0x000fc0000383ffff */
[----:B------:R-:W-:-:S00]  /*09b0*/  NOP ;  /* 0x0000000000007918 */ /* 0x000fc00000000000 */
        /* <DEDUP_REMOVED lines=12> */
.L_x_3:


//--------------------- .nv.shared._Z19sgemm_shared_memoryiiifPKfS0_fPf --------------------------
	.section	.nv.shared._Z19sgemm_shared_memoryiiifPKfS0_fPf,"aw",@nobits
	.sectionflags	@""
	.align	4
.nv.shared._Z19sgemm_shared_memoryiiifPKfS0_fPf:
	.zero		9216


//--------------------- .nv.shared.reserved.0     --------------------------
	.section	.nv.shared.reserved.0,"aw",@nobits
	.weak		__nv_reservedSMEM_offset_0_alias
	.size		__nv_reservedSMEM_offset_0_alias, 0, 64
	.other		__nv_reservedSMEM_offset_0_alias,@"STO_CUDA_RESERVED_SHARED STV_DEFAULT"
__nv_reservedSMEM_offset_0_alias:
	.zero		0
	.zero		64


//--------------------- .nv.constant0._Z19sgemm_shared_memoryiiifPKfS0_fPf --------------------------
	.section	.nv.constant0._Z19sgemm_shared_memoryiiifPKfS0_fPf,"a",@progbits
	.sectionflags	@""
	.align	4
.nv.constant0._Z19sgemm_shared_memoryiiifPKfS0_fPf:
	.zero		944


//--------------------- SYMBOLS --------------------------

	.type		.nv.reservedSmem.offset0,@object
	.size		.nv.reservedSmem.offset0,0x4
	.type		.nv.reservedSmem.cap,@object
	.size		.nv.reservedSmem.cap,0x4
